//
// Generated by NVIDIA NVVM Compiler
//
// Compiler Build ID: CL-36424714
// Cuda compilation tools, release 13.0, V13.0.88
// Based on NVVM 20.0.0
//

.version 9.0
.target sm_100
.address_size 64

	// .globl	_Z14vector_add_gpuPKfS0_Pfi

.visible .entry _Z14vector_add_gpuPKfS0_Pfi(
	.param .u64 .ptr .align 1 _Z14vector_add_gpuPKfS0_Pfi_param_0,
	.param .u64 .ptr .align 1 _Z14vector_add_gpuPKfS0_Pfi_param_1,
	.param .u64 .ptr .align 1 _Z14vector_add_gpuPKfS0_Pfi_param_2,
	.param .u32 _Z14vector_add_gpuPKfS0_Pfi_param_3
)
.maxntid 512
{
	.reg .pred 	%p<18>;
	.reg .b32 	%r<67>;
	.reg .b32 	%f<148>;
	.reg .b64 	%rd<44>;

	ld.param.u64 	%rd7, [_Z14vector_add_gpuPKfS0_Pfi_param_0];
	ld.param.u64 	%rd8, [_Z14vector_add_gpuPKfS0_Pfi_param_1];
	ld.param.u64 	%rd9, [_Z14vector_add_gpuPKfS0_Pfi_param_2];
	ld.param.u32 	%r34, [_Z14vector_add_gpuPKfS0_Pfi_param_3];
	cvta.to.global.u64 	%rd1, %rd9;
	cvta.to.global.u64 	%rd2, %rd8;
	cvta.to.global.u64 	%rd3, %rd7;
	mov.u32 	%r35, %ctaid.x;
	mov.u32 	%r36, %ntid.x;
	mov.u32 	%r37, %tid.x;
	mad.lo.s32 	%r1, %r35, %r36, %r37;
	mov.u32 	%r38, %nctaid.x;
	mul.lo.s32 	%r2, %r36, %r38;
	shr.s32 	%r39, %r34, 31;
	shr.u32 	%r40, %r39, 30;
	add.s32 	%r41, %r34, %r40;
	shr.s32 	%r3, %r41, 2;
	setp.ge.s32 	%p1, %r1, %r3;
	@%p1 bra 	$L__BB0_7;
	add.s32 	%r42, %r1, %r2;
	max.s32 	%r43, %r3, %r42;
	setp.lt.s32 	%p2, %r42, %r3;
	selp.u32 	%r44, 1, 0, %p2;
	add.s32 	%r45, %r42, %r44;
	sub.s32 	%r46, %r43, %r45;
	div.u32 	%r47, %r46, %r2;
	add.s32 	%r4, %r47, %r44;
	and.b32  	%r48, %r4, 3;
	setp.eq.s32 	%p3, %r48, 3;
	mov.u32 	%r58, %r1;
	@%p3 bra 	$L__BB0_4;
	add.s32 	%r49, %r4, 1;
	and.b32  	%r50, %r49, 3;
	neg.s32 	%r56, %r50;
	mov.u32 	%r58, %r1;
$L__BB0_3:
	.pragma "nounroll";
	mul.wide.s32 	%rd10, %r58, 16;
	add.s64 	%rd11, %rd1, %rd10;
	add.s64 	%rd12, %rd2, %rd10;
	add.s64 	%rd13, %rd3, %rd10;
	ld.global.nc.v4.f32 	{%f1, %f2, %f3, %f4}, [%rd13];
	ld.global.nc.v4.f32 	{%f5, %f6, %f7, %f8}, [%rd12];
	add.rn.f32 	%f9, %f1, %f5;
	add.rn.f32 	%f10, %f2, %f6;
	add.rn.f32 	%f11, %f3, %f7;
	add.rn.f32 	%f12, %f4, %f8;
	st.global.v4.f32 	[%rd11], {%f9, %f10, %f11, %f12};
	add.s32 	%r58, %r58, %r2;
	add.s32 	%r56, %r56, 1;
	setp.ne.s32 	%p4, %r56, 0;
	@%p4 bra 	$L__BB0_3;
$L__BB0_4:
	setp.lt.u32 	%p5, %r4, 3;
	@%p5 bra 	$L__BB0_7;
	mul.wide.s32 	%rd18, %r2, 16;
	shl.b32 	%r51, %r2, 2;
$L__BB0_6:
	mul.wide.s32 	%rd14, %r58, 16;
	add.s64 	%rd15, %rd3, %rd14;
	ld.global.nc.v4.f32 	{%f13, %f14, %f15, %f16}, [%rd15];
	add.s64 	%rd16, %rd2, %rd14;
	ld.global.nc.v4.f32 	{%f17, %f18, %f19, %f20}, [%rd16];
	add.rn.f32 	%f21, %f13, %f17;
	add.rn.f32 	%f22, %f14, %f18;
	add.rn.f32 	%f23, %f15, %f19;
	add.rn.f32 	%f24, %f16, %f20;
	add.s64 	%rd17, %rd1, %rd14;
	st.global.v4.f32 	[%rd17], {%f21, %f22, %f23, %f24};
	add.s64 	%rd19, %rd15, %rd18;
	ld.global.nc.v4.f32 	{%f25, %f26, %f27, %f28}, [%rd19];
	add.s64 	%rd20, %rd16, %rd18;
	ld.global.nc.v4.f32 	{%f29, %f30, %f31, %f32}, [%rd20];
	add.rn.f32 	%f33, %f25, %f29;
	add.rn.f32 	%f34, %f26, %f30;
	add.rn.f32 	%f35, %f27, %f31;
	add.rn.f32 	%f36, %f28, %f32;
	add.s64 	%rd21, %rd17, %rd18;
	st.global.v4.f32 	[%rd21], {%f33, %f34, %f35, %f36};
	add.s64 	%rd22, %rd19, %rd18;
	ld.global.nc.v4.f32 	{%f37, %f38, %f39, %f40}, [%rd22];
	add.s64 	%rd23, %rd20, %rd18;
	ld.global.nc.v4.f32 	{%f41, %f42, %f43, %f44}, [%rd23];
	add.rn.f32 	%f45, %f37, %f41;
	add.rn.f32 	%f46, %f38, %f42;
	add.rn.f32 	%f47, %f39, %f43;
	add.rn.f32 	%f48, %f40, %f44;
	add.s64 	%rd24, %rd21, %rd18;
	st.global.v4.f32 	[%rd24], {%f45, %f46, %f47, %f48};
	add.s64 	%rd25, %rd22, %rd18;
	ld.global.nc.v4.f32 	{%f49, %f50, %f51, %f52}, [%rd25];
	add.s64 	%rd26, %rd23, %rd18;
	ld.global.nc.v4.f32 	{%f53, %f54, %f55, %f56}, [%rd26];
	add.rn.f32 	%f57, %f49, %f53;
	add.rn.f32 	%f58, %f50, %f54;
	add.rn.f32 	%f59, %f51, %f55;
	add.rn.f32 	%f60, %f52, %f56;
	add.s64 	%rd27, %rd24, %rd18;
	st.global.v4.f32 	[%rd27], {%f57, %f58, %f59, %f60};
	add.s32 	%r58, %r51, %r58;
	setp.lt.s32 	%p6, %r58, %r3;
	@%p6 bra 	$L__BB0_6;
$L__BB0_7:
	and.b32  	%r52, %r34, 3;
	setp.eq.s32 	%p7, %r52, 0;
	setp.ne.s32 	%p8, %r1, 0;
	or.pred  	%p9, %p8, %p7;
	@%p9 bra 	$L__BB0_20;
	and.b32  	%r62, %r34, -4;
	or.b32  	%r53, %r62, 1;
	max.s32 	%r14, %r34, %r53;
	sub.s32 	%r15, %r14, %r62;
	and.b32  	%r16, %r15, 15;
	sub.s32 	%r54, %r62, %r14;
	setp.gt.u32 	%p10, %r54, -16;
	@%p10 bra 	$L__BB0_11;
	and.b32  	%r55, %r15, -16;
	neg.s32 	%r60, %r55;
	add.s64 	%rd4, %rd3, 32;
	add.s64 	%rd5, %rd2, 32;
	add.s64 	%rd6, %rd1, 32;
$L__BB0_10:
	.pragma "nounroll";
	mul.wide.s32 	%rd28, %r62, 4;
	add.s64 	%rd29, %rd4, %rd28;
	add.s64 	%rd30, %rd5, %rd28;
	add.s64 	%rd31, %rd6, %rd28;
	ld.global.nc.f32 	%f61, [%rd29+-32];
	ld.global.nc.f32 	%f62, [%rd30+-32];
	add.rn.f32 	%f63, %f61, %f62;
	st.global.f32 	[%rd31+-32], %f63;
	ld.global.nc.f32 	%f64, [%rd29+-28];
	ld.global.nc.f32 	%f65, [%rd30+-28];
	add.rn.f32 	%f66, %f64, %f65;
	st.global.f32 	[%rd31+-28], %f66;
	ld.global.nc.f32 	%f67, [%rd29+-24];
	ld.global.nc.f32 	%f68, [%rd30+-24];
	add.rn.f32 	%f69, %f67, %f68;
	st.global.f32 	[%rd31+-24], %f69;
	ld.global.nc.f32 	%f70, [%rd29+-20];
	ld.global.nc.f32 	%f71, [%rd30+-20];
	add.rn.f32 	%f72, %f70, %f71;
	st.global.f32 	[%rd31+-20], %f72;
	ld.global.nc.f32 	%f73, [%rd29+-16];
	ld.global.nc.f32 	%f74, [%rd30+-16];
	add.rn.f32 	%f75, %f73, %f74;
	st.global.f32 	[%rd31+-16], %f75;
	ld.global.nc.f32 	%f76, [%rd29+-12];
	ld.global.nc.f32 	%f77, [%rd30+-12];
	add.rn.f32 	%f78, %f76, %f77;
	st.global.f32 	[%rd31+-12], %f78;
	ld.global.nc.f32 	%f79, [%rd29+-8];
	ld.global.nc.f32 	%f80, [%rd30+-8];
	add.rn.f32 	%f81, %f79, %f80;
	st.global.f32 	[%rd31+-8], %f81;
	ld.global.nc.f32 	%f82, [%rd29+-4];
	ld.global.nc.f32 	%f83, [%rd30+-4];
	add.rn.f32 	%f84, %f82, %f83;
	st.global.f32 	[%rd31+-4], %f84;
	ld.global.nc.f32 	%f85, [%rd29];
	ld.global.nc.f32 	%f86, [%rd30];
	add.rn.f32 	%f87, %f85, %f86;
	st.global.f32 	[%rd31], %f87;
	ld.global.nc.f32 	%f88, [%rd29+4];
	ld.global.nc.f32 	%f89, [%rd30+4];
	add.rn.f32 	%f90, %f88, %f89;
	st.global.f32 	[%rd31+4], %f90;
	ld.global.nc.f32 	%f91, [%rd29+8];
	ld.global.nc.f32 	%f92, [%rd30+8];
	add.rn.f32 	%f93, %f91, %f92;
	st.global.f32 	[%rd31+8], %f93;
	ld.global.nc.f32 	%f94, [%rd29+12];
	ld.global.nc.f32 	%f95, [%rd30+12];
	add.rn.f32 	%f96, %f94, %f95;
	st.global.f32 	[%rd31+12], %f96;
	ld.global.nc.f32 	%f97, [%rd29+16];
	ld.global.nc.f32 	%f98, [%rd30+16];
	add.rn.f32 	%f99, %f97, %f98;
	st.global.f32 	[%rd31+16], %f99;
	ld.global.nc.f32 	%f100, [%rd29+20];
	ld.global.nc.f32 	%f101, [%rd30+20];
	add.rn.f32 	%f102, %f100, %f101;
	st.global.f32 	[%rd31+20], %f102;
	ld.global.nc.f32 	%f103, [%rd29+24];
	ld.global.nc.f32 	%f104, [%rd30+24];
	add.rn.f32 	%f105, %f103, %f104;
	st.global.f32 	[%rd31+24], %f105;
	ld.global.nc.f32 	%f106, [%rd29+28];
	ld.global.nc.f32 	%f107, [%rd30+28];
	add.rn.f32 	%f108, %f106, %f107;
	st.global.f32 	[%rd31+28], %f108;
	add.s32 	%r62, %r62, 16;
	add.s32 	%r60, %r60, 16;
	setp.ne.s32 	%p11, %r60, 0;
	@%p11 bra 	$L__BB0_10;
$L__BB0_11:
	setp.eq.s32 	%p12, %r16, 0;
	@%p12 bra 	$L__BB0_20;
	and.b32  	%r23, %r15, 7;
	setp.lt.u32 	%p13, %r16, 8;
	@%p13 bra 	$L__BB0_14;
	mul.wide.s32 	%rd32, %r62, 4;
	add.s64 	%rd33, %rd3, %rd32;
	ld.global.nc.f32 	%f109, [%rd33];
	add.s64 	%rd34, %rd2, %rd32;
	ld.global.nc.f32 	%f110, [%rd34];
	add.rn.f32 	%f111, %f109, %f110;
	add.s64 	%rd35, %rd1, %rd32;
	st.global.f32 	[%rd35], %f111;
	ld.global.nc.f32 	%f112, [%rd33+4];
	ld.global.nc.f32 	%f113, [%rd34+4];
	add.rn.f32 	%f114, %f112, %f113;
	st.global.f32 	[%rd35+4], %f114;
	ld.global.nc.f32 	%f115, [%rd33+8];
	ld.global.nc.f32 	%f116, [%rd34+8];
	add.rn.f32 	%f117, %f115, %f116;
	st.global.f32 	[%rd35+8], %f117;
	ld.global.nc.f32 	%f118, [%rd33+12];
	ld.global.nc.f32 	%f119, [%rd34+12];
	add.rn.f32 	%f120, %f118, %f119;
	st.global.f32 	[%rd35+12], %f120;
	ld.global.nc.f32 	%f121, [%rd33+16];
	ld.global.nc.f32 	%f122, [%rd34+16];
	add.rn.f32 	%f123, %f121, %f122;
	st.global.f32 	[%rd35+16], %f123;
	ld.global.nc.f32 	%f124, [%rd33+20];
	ld.global.nc.f32 	%f125, [%rd34+20];
	add.rn.f32 	%f126, %f124, %f125;
	st.global.f32 	[%rd35+20], %f126;
	ld.global.nc.f32 	%f127, [%rd33+24];
	ld.global.nc.f32 	%f128, [%rd34+24];
	add.rn.f32 	%f129, %f127, %f128;
	st.global.f32 	[%rd35+24], %f129;
	ld.global.nc.f32 	%f130, [%rd33+28];
	ld.global.nc.f32 	%f131, [%rd34+28];
	add.rn.f32 	%f132, %f130, %f131;
	st.global.f32 	[%rd35+28], %f132;
	add.s32 	%r62, %r62, 8;
$L__BB0_14:
	setp.eq.s32 	%p14, %r23, 0;
	@%p14 bra 	$L__BB0_20;
	and.b32  	%r26, %r14, 3;
	setp.lt.u32 	%p15, %r23, 4;
	@%p15 bra 	$L__BB0_17;
	mul.wide.s32 	%rd36, %r62, 4;
	add.s64 	%rd37, %rd3, %rd36;
	ld.global.nc.f32 	%f133, [%rd37];
	add.s64 	%rd38, %rd2, %rd36;
	ld.global.nc.f32 	%f134, [%rd38];
	add.rn.f32 	%f135, %f133, %f134;
	add.s64 	%rd39, %rd1, %rd36;
	st.global.f32 	[%rd39], %f135;
	ld.global.nc.f32 	%f136, [%rd37+4];
	ld.global.nc.f32 	%f137, [%rd38+4];
	add.rn.f32 	%f138, %f136, %f137;
	st.global.f32 	[%rd39+4], %f138;
	ld.global.nc.f32 	%f139, [%rd37+8];
	ld.global.nc.f32 	%f140, [%rd38+8];
	add.rn.f32 	%f141, %f139, %f140;
	st.global.f32 	[%rd39+8], %f141;
	ld.global.nc.f32 	%f142, [%rd37+12];
	ld.global.nc.f32 	%f143, [%rd38+12];
	add.rn.f32 	%f144, %f142, %f143;
	st.global.f32 	[%rd39+12], %f144;
	add.s32 	%r62, %r62, 4;
$L__BB0_17:
	setp.eq.s32 	%p16, %r26, 0;
	@%p16 bra 	$L__BB0_20;
	neg.s32 	%r65, %r26;
$L__BB0_19:
	.pragma "nounroll";
	mul.wide.s32 	%rd40, %r62, 4;
	add.s64 	%rd41, %rd1, %rd40;
	add.s64 	%rd42, %rd2, %rd40;
	add.s64 	%rd43, %rd3, %rd40;
	ld.global.nc.f32 	%f145, [%rd43];
	ld.global.nc.f32 	%f146, [%rd42];
	add.rn.f32 	%f147, %f145, %f146;
	st.global.f32 	[%rd41], %f147;
	add.s32 	%r62, %r62, 1;
	add.s32 	%r65, %r65, 1;
	setp.ne.s32 	%p17, %r65, 0;
	@%p17 bra 	$L__BB0_19;
$L__BB0_20:
	ret;

}


// ===== COMPILED SASS (sm_100) =====

	.target	sm_100

	.elftype	@"ET_EXEC"


//--------------------- .note.nv.tkinfo           --------------------------
	.section	.note.nv.tkinfo,"",@"SHT_NOTE"
	.sectionflags	@"SHF_NOTE_NV_TKINFO"
	.tkinfo
        /*0018*/ 	.word	0x00000002
        /*0030*/ 	.string	""
        /*0030*/ 	.string	"ptxas"
        /*0030*/ 	.string	"Cuda compilation tools, release 13.0, V13.0.88"
        /*0030*/ 	.string	"Build cuda_13.0.r13.0/compiler.36424714_0"
        /*0030*/ 	.string	"-arch sm_100 -m 64 "



//--------------------- .note.nv.cuinfo           --------------------------
	.section	.note.nv.cuinfo,"",@"SHT_NOTE"
	.sectionflags	@"SHF_NOTE_NV_CUINFO"
        /*0018*/ 	.short	0x0002
        /*001a*/ 	.short	0x0064
        /*001c*/ 	.short	0x0082
	.zero		2


//--------------------- .nv.info                  --------------------------
	.section	.nv.info,"",@"SHT_CUDA_INFO"
	.align	4


	//----- nvinfo : EIATTR_REGCOUNT
	.align		4
        /*0000*/ 	.byte	0x04, 0x2f
        /*0002*/ 	.short	(.L_1 - .L_0)
	.align		4
.L_0:
        /*0004*/ 	.word	index@(_Z14vector_add_gpuPKfS0_Pfi)
        /*0008*/ 	.word	0x00000020


	//----- nvinfo : EIATTR_FRAME_SIZE
	.align		4
.L_1:
        /*000c*/ 	.byte	0x04, 0x11
        /*000e*/ 	.short	(.L_3 - .L_2)
	.align		4
.L_2:
        /*0010*/ 	.word	index@(_Z14vector_add_gpuPKfS0_Pfi)
        /*0014*/ 	.word	0x00000000


	//----- nvinfo : EIATTR_MIN_STACK_SIZE
	.align		4
.L_3:
        /*0018*/ 	.byte	0x04, 0x12
        /*001a*/ 	.short	(.L_5 - .L_4)
	.align		4
.L_4:
        /*001c*/ 	.word	index@(_Z14vector_add_gpuPKfS0_Pfi)
        /*0020*/ 	.word	0x00000000
.L_5:


//--------------------- .nv.compat                --------------------------
	.section	.nv.compat,"",@"SHT_CUDA_COMPAT_INFO"
	.align	4
        /*0000*/ 	.byte	0x02, 0x09, 0x00, 0x00, 0x02, 0x02, 0x01, 0x00, 0x02, 0x05, 0x05, 0x00, 0x03, 0x07, 0x01, 0x01
        /*0010*/ 	.byte	0x02, 0x03, 0x00, 0x00, 0x02, 0x06, 0x01, 0x00, 0x04, 0x0b, 0x08, 0x00, 0x09, 0x00, 0x00, 0x00
        /*0020*/ 	.byte	0x00, 0x00, 0x00, 0x00


//--------------------- .nv.info._Z14vector_add_gpuPKfS0_Pfi --------------------------
	.section	.nv.info._Z14vector_add_gpuPKfS0_Pfi,"",@"SHT_CUDA_INFO"
	.sectionflags	@""
	.align	4


	//----- nvinfo : EIATTR_CUDA_API_VERSION
	.align		4
        /*0000*/ 	.byte	0x04, 0x37
        /*0002*/ 	.short	(.L_7 - .L_6)
.L_6:
        /*0004*/ 	.word	0x00000082


	//----- nvinfo : EIATTR_KPARAM_INFO
	.align		4
.L_7:
        /*0008*/ 	.byte	0x04, 0x17
        /*000a*/ 	.short	(.L_9 - .L_8)
.L_8:
        /*000c*/ 	.word	0x00000000
        /*0010*/ 	.short	0x0003
        /*0012*/ 	.short	0x0018
        /*0014*/ 	.byte	0x00, 0xf0, 0x11, 0x00


	//----- nvinfo : EIATTR_KPARAM_INFO
	.align		4
.L_9:
        /*0018*/ 	.byte	0x04, 0x17
        /*001a*/ 	.short	(.L_11 - .L_10)
.L_10:
        /*001c*/ 	.word	0x00000000
        /*0020*/ 	.short	0x0002
        /*0022*/ 	.short	0x0010
        /*0024*/ 	.byte	0x00, 0xf5, 0x21, 0x00


	//----- nvinfo : EIATTR_KPARAM_INFO
	.align		4
.L_11:
        /*0028*/ 	.byte	0x04, 0x17
        /*002a*/ 	.short	(.L_13 - .L_12)
.L_12:
        /*002c*/ 	.word	0x00000000
        /*0030*/ 	.short	0x0001
        /*0032*/ 	.short	0x0008
        /*0034*/ 	.byte	0x00, 0xf5, 0x21, 0x00


	//----- nvinfo : EIATTR_KPARAM_INFO
	.align		4
.L_13:
        /*0038*/ 	.byte	0x04, 0x17
        /*003a*/ 	.short	(.L_15 - .L_14)
.L_14:
        /*003c*/ 	.word	0x00000000
        /*0040*/ 	.short	0x0000
        /*0042*/ 	.short	0x0000
        /*0044*/ 	.byte	0x00, 0xf5, 0x21, 0x00


	//----- nvinfo : EIATTR_SPARSE_MMA_MASK
	.align		4
.L_15:
        /*0048*/ 	.byte	0x03, 0x50
        /*004a*/ 	.short	0x0000


	//----- nvinfo : EIATTR_MAXREG_COUNT
	.align		4
        /*004c*/ 	.byte	0x03, 0x1b
        /*004e*/ 	.short	0x0080


	//----- nvinfo : EIATTR_MERCURY_ISA_VERSION
	.align		4
        /*0050*/ 	.byte	0x03, 0x5f
        /*0052*/ 	.short	0x0101


	//----- nvinfo : EIATTR_VRC_CTA_INIT_COUNT
	.align		4
        /*0054*/ 	.byte	0x02, 0x4a
	.zero		1
	.zero		1


	//----- nvinfo : EIATTR_EXIT_INSTR_OFFSETS
	.align		4
        /*0058*/ 	.byte	0x04, 0x1c
        /*005a*/ 	.short	(.L_17 - .L_16)


	//   ....[0]....
.L_16:
        /*005c*/ 	.word	0x00000750


	//   ....[1]....
        /*0060*/ 	.word	0x00000d10


	//   ....[2]....
        /*0064*/ 	.word	0x00000fd0


	//   ....[3]....
        /*0068*/ 	.word	0x00001190


	//   ....[4]....
        /*006c*/ 	.word	0x00001290


	//----- nvinfo : EIATTR_MAX_THREADS
	.align		4
.L_17:
        /*0070*/ 	.byte	0x04, 0x05
        /*0072*/ 	.short	(.L_19 - .L_18)
.L_18:
        /*0074*/ 	.word	0x00000200
        /*0078*/ 	.word	0x00000001
        /*007c*/ 	.word	0x00000001


	//----- nvinfo : EIATTR_CRS_STACK_SIZE
	.align		4
.L_19:
        /*0080*/ 	.byte	0x04, 0x1e
        /*0082*/ 	.short	(.L_21 - .L_20)
.L_20:
        /*0084*/ 	.word	0x00000000


	//----- nvinfo : EIATTR_CBANK_PARAM_SIZE
	.align		4
.L_21:
        /*0088*/ 	.byte	0x03, 0x19
        /*008a*/ 	.short	0x001c


	//----- nvinfo : EIATTR_PARAM_CBANK
	.align		4
        /*008c*/ 	.byte	0x04, 0x0a
        /*008e*/ 	.short	(.L_23 - .L_22)
	.align		4
.L_22:
        /*0090*/ 	.word	index@(.nv.constant0._Z14vector_add_gpuPKfS0_Pfi)
        /*0094*/ 	.short	0x0380
        /*0096*/ 	.short	0x001c


	//----- nvinfo : EIATTR_SW_WAR
	.align		4
.L_23:
        /*0098*/ 	.byte	0x04, 0x36
        /*009a*/ 	.short	(.L_25 - .L_24)
.L_24:
        /*009c*/ 	.word	0x00000008
.L_25:


//--------------------- .nv.callgraph             --------------------------
	.section	.nv.callgraph,"",@"SHT_CUDA_CALLGRAPH"
	.align	4
	.sectionentsize	8
	.align		4
        /*0000*/ 	.word	0x00000000
	.align		4
        /*0004*/ 	.word	0xffffffff
	.align		4
        /*0008*/ 	.word	0x00000000
	.align		4
        /*000c*/ 	.word	0xfffffffe
	.align		4
        /*0010*/ 	.word	0x00000000
	.align		4
        /*0014*/ 	.word	0xfffffffd
	.align		4
        /*0018*/ 	.word	0x00000000
	.align		4
        /*001c*/ 	.word	0xfffffffc


//--------------------- .text._Z14vector_add_gpuPKfS0_Pfi --------------------------
	.section	.text._Z14vector_add_gpuPKfS0_Pfi,"ax",@progbits
	.align	128
        .global         _Z14vector_add_gpuPKfS0_Pfi
        .type           _Z14vector_add_gpuPKfS0_Pfi,@function
        .size           _Z14vector_add_gpuPKfS0_Pfi,(.L_x_12 - _Z14vector_add_gpuPKfS0_Pfi)
        .other          _Z14vector_add_gpuPKfS0_Pfi,@"STO_CUDA_ENTRY STV_DEFAULT"
_Z14vector_add_gpuPKfS0_Pfi:
.text._Z14vector_add_gpuPKfS0_Pfi:
[----:B------:R-:W-:Y:S01]  /*0000*/  LDC R1, c[0x0][0x37c] ;  /* 0x0000df00ff017b82 */ /* 0x000fe20000000800 */
[----:B------:R-:W0:Y:S07]  /*0010*/  S2R R3, SR_TID.X ;  /* 0x0000000000037919 */ /* 0x000e2e0000002100 */
[----:B------:R-:W1:Y:S01]  /*0020*/  LDC R27, c[0x0][0x398] ;  /* 0x0000e600ff1b7b82 */ /* 0x000e620000000800 */
[----:B------:R-:W2:Y:S01]  /*0030*/  LDCU.64 UR4, c[0x0][0x358] ;  /* 0x00006b00ff0477ac */ /* 0x000ea20008000a00 */
[----:B------:R-:W-:Y:S06]  /*0040*/  BSSY.RECONVERGENT B0, `(.L_x_0) ;  /* 0x000006e000007945 */ /* 0x000fec0003800200 */
[----:B------:R-:W0:Y:S08]  /*0050*/  S2UR UR6, SR_CTAID.X ;  /* 0x00000000000679c3 */ /* 0x000e300000002500 */
[----:B------:R-:W0:Y:S01]  /*0060*/  LDC R2, c[0x0][0x360] ;  /* 0x0000d800ff027b82 */ /* 0x000e220000000800 */
[----:B------:R-:W3:Y:S01]  /*0070*/  LDCU UR7, c[0x0][0x370] ;  /* 0x00006e00ff0777ac */ /* 0x000ee20008000800 */
[----:B-1----:R-:W-:-:S04]  /*0080*/  SHF.R.S32.HI R0, RZ, 0x1f, R27 ;  /* 0x0000001fff007819 */ /* 0x002fc8000001141b */
[----:B------:R-:W-:Y:S01]  /*0090*/  LEA.HI R0, R0, R27, RZ, 0x2 ;  /* 0x0000001b00007211 */ /* 0x000fe200078f10ff */
[----:B0-----:R-:W-:-:S03]  /*00a0*/  IMAD R26, R2, UR6, R3 ;  /* 0x00000006021a7c24 */ /* 0x001fc6000f8e0203 */
[----:B------:R-:W-:Y:S01]  /*00b0*/  SHF.R.S32.HI R3, RZ, 0x2, R0 ;  /* 0x00000002ff037819 */ /* 0x000fe20000011400 */
[----:B---3--:R-:W-:-:S03]  /*00c0*/  IMAD R0, R2, UR7, RZ ;  /* 0x0000000702007c24 */ /* 0x008fc6000f8e02ff */
[----:B------:R-:W-:-:S13]  /*00d0*/  ISETP.GE.AND P0, PT, R26, R3, PT ;  /* 0x000000031a00720c */ /* 0x000fda0003f06270 */
[----:B--2---:R-:W-:Y:S05]  /*00e0*/  @P0 BRA `(.L_x_1) ;  /* 0x00000004008c0947 */ /* 0x004fea0003800000 */
[----:B------:R-:W0:Y:S01]  /*00f0*/  I2F.U32.RP R6, R0 ;  /* 0x0000000000067306 */ /* 0x000e220000209000 */
[-C--:B------:R-:W-:Y:S01]  /*0100*/  IADD3 R2, PT, PT, R26, R0.reuse, RZ ;  /* 0x000000001a027210 */ /* 0x080fe20007ffe0ff */
[----:B------:R-:W-:Y:S01]  /*0110*/  BSSY.RECONVERGENT B1, `(.L_x_2) ;  /* 0x0000030000017945 */ /* 0x000fe20003800200 */
[----:B------:R-:W-:Y:S02]  /*0120*/  IADD3 R9, PT, PT, RZ, -R0, RZ ;  /* 0x80000000ff097210 */ /* 0x000fe40007ffe0ff */
[----:B------:R-:W-:Y:S02]  /*0130*/  ISETP.GE.AND P0, PT, R2, R3, PT ;  /* 0x000000030200720c */ /* 0x000fe40003f06270 */
[----:B------:R-:W-:Y:S02]  /*0140*/  VIMNMX R7, PT, PT, R3, R2, !PT ;  /* 0x0000000203077248 */ /* 0x000fe40007fe0100 */
[----:B------:R-:W-:Y:S02]  /*0150*/  SEL R12, RZ, 0x1, P0 ;  /* 0x00000001ff0c7807 */ /* 0x000fe40000000000 */
[----:B------:R-:W-:-:S02]  /*0160*/  ISETP.NE.U32.AND P2, PT, R0, RZ, PT ;  /* 0x000000ff0000720c */ /* 0x000fc40003f45070 */
[----:B------:R-:W-:Y:S01]  /*0170*/  IADD3 R7, PT, PT, R7, -R2, -R12 ;  /* 0x8000000207077210 */ /* 0x000fe20007ffe80c */
[----:B0-----:R-:W0:Y:S02]  /*0180*/  MUFU.RCP R6, R6 ;  /* 0x0000000600067308 */ /* 0x001e240000001000 */
[----:B0-----:R-:W-:-:S06]  /*0190*/  IADD3 R4, PT, PT, R6, 0xffffffe, RZ ;  /* 0x0ffffffe06047810 */ /* 0x001fcc0007ffe0ff */
[----:B------:R0:W1:Y:S02]  /*01a0*/  F2I.FTZ.U32.TRUNC.NTZ R5, R4 ;  /* 0x0000000400057305 */ /* 0x000064000021f000 */
[----:B0-----:R-:W-:Y:S02]  /*01b0*/  HFMA2 R4, -RZ, RZ, 0, 0 ;  /* 0x00000000ff047431 */ /* 0x001fe400000001ff */
[----:B-1----:R-:W-:-:S04]  /*01c0*/  IMAD R9, R9, R5, RZ ;  /* 0x0000000509097224 */ /* 0x002fc800078e02ff */
[----:B------:R-:W-:-:S06]  /*01d0*/  IMAD.HI.U32 R6, R5, R9, R4 ;  /* 0x0000000905067227 */ /* 0x000fcc00078e0004 */
[----:B------:R-:W-:-:S05]  /*01e0*/  IMAD.HI.U32 R5, R6, R7, RZ ;  /* 0x0000000706057227 */ /* 0x000fca00078e00ff */
[----:B------:R-:W-:-:S05]  /*01f0*/  IADD3 R2, PT, PT, -R5, RZ, RZ ;  /* 0x000000ff05027210 */ /* 0x000fca0007ffe1ff */
[----:B------:R-:W-:-:S05]  /*0200*/  IMAD R7, R0, R2, R7 ;  /* 0x0000000200077224 */ /* 0x000fca00078e0207 */
[----:B------:R-:W-:-:S13]  /*0210*/  ISETP.GE.U32.AND P0, PT, R7, R0, PT ;  /* 0x000000000700720c */ /* 0x000fda0003f06070 */
[----:B------:R-:W-:Y:S02]  /*0220*/  @P0 IADD3 R7, PT, PT, -R0, R7, RZ ;  /* 0x0000000700070210 */ /* 0x000fe40007ffe1ff */
[----:B------:R-:W-:Y:S02]  /*0230*/  @P0 IADD3 R5, PT, PT, R5, 0x1, RZ ;  /* 0x0000000105050810 */ /* 0x000fe40007ffe0ff */
[----:B------:R-:W-:-:S13]  /*0240*/  ISETP.GE.U32.AND P1, PT, R7, R0, PT ;  /* 0x000000000700720c */ /* 0x000fda0003f26070 */
[----:B------:R-:W-:Y:S02]  /*0250*/  @P1 IADD3 R5, PT, PT, R5, 0x1, RZ ;  /* 0x0000000105051810 */ /* 0x000fe40007ffe0ff */
[----:B------:R-:W-:-:S04]  /*0260*/  @!P2 LOP3.LUT R5, RZ, R0, RZ, 0x33, !PT ;  /* 0x00000000ff05a212 */ /* 0x000fc800078e33ff */
[----:B------:R-:W-:-:S04]  /*0270*/  IADD3 R12, PT, PT, R12, R5, RZ ;  /* 0x000000050c0c7210 */ /* 0x000fc80007ffe0ff */
[----:B------:R-:W-:-:S04]  /*0280*/  LOP3.LUT R2, R12, 0x3, RZ, 0xc0, !PT ;  /* 0x000000030c027812 */ /* 0x000fc800078ec0ff */
[----:B------:R-:W-:Y:S02]  /*0290*/  ISETP.NE.AND P0, PT, R2, 0x3, PT ;  /* 0x000000030200780c */ /* 0x000fe40003f05270 */
[----:B------:R-:W-:-:S11]  /*02a0*/  MOV R2, R26 ;  /* 0x0000001a00027202 */ /* 0x000fd60000000f00 */
[----:B------:R-:W-:Y:S05]  /*02b0*/  @!P0 BRA `(.L_x_3) ;  /* 0x0000000000548947 */ /* 0x000fea0003800000 */
[----:B------:R-:W0:Y:S01]  /*02c0*/  LDC.64 R14, c[0x0][0x390] ;  /* 0x0000e400ff0e7b82 */ /* 0x000e220000000a00 */
[----:B------:R-:W-:-:S04]  /*02d0*/  IADD3 R2, PT, PT, R12, 0x1, RZ ;  /* 0x000000010c027810 */ /* 0x000fc80007ffe0ff */
[----:B------:R-:W-:Y:S02]  /*02e0*/  LOP3.LUT R13, R2, 0x3, RZ, 0xc0, !PT ;  /* 0x00000003020d7812 */ /* 0x000fe400078ec0ff */
[----:B------:R-:W-:Y:S01]  /*02f0*/  MOV R2, R26 ;  /* 0x0000001a00027202 */ /* 0x000fe20000000f00 */
[----:B------:R-:W1:Y:S01]  /*0300*/  LDC.64 R16, c[0x0][0x380] ;  /* 0x0000e000ff107b82 */ /* 0x000e620000000a00 */
[----:B------:R-:W-:-:S07]  /*0310*/  IADD3 R13, PT, PT, -R13, RZ, RZ ;  /* 0x000000ff0d0d7210 */ /* 0x000fce0007ffe1ff */
[----:B------:R-:W2:Y:S02]  /*0320*/  LDC.64 R18, c[0x0][0x388] ;  /* 0x0000e200ff127b82 */ /* 0x000ea40000000a00 */
.L_x_4:
[----:B-1----:R-:W-:-:S04]  /*0330*/  IMAD.WIDE R10, R2, 0x10, R16 ;  /* 0x00000010020a7825 */ /* 0x002fc800078e0210 */
[----:B--2---:R-:W-:Y:S02]  /*0340*/  IMAD.WIDE R20, R2, 0x10, R18 ;  /* 0x0000001002147825 */ /* 0x004fe400078e0212 */
[----:B---3--:R-:W2:Y:S04]  /*0350*/  LDG.E.128.CONSTANT R8, desc[UR4][R10.64] ;  /* 0x000000040a087981 */ /* 0x008ea8000c1e9d00 */
[----:B------:R-:W2:Y:S01]  /*0360*/  LDG.E.128.CONSTANT R4, desc[UR4][R20.64] ;  /* 0x0000000414047981 */ /* 0x000ea2000c1e9d00 */
[----:B------:R-:W-:-:S04]  /*0370*/  IADD3 R13, PT, PT, R13, 0x1, RZ ;  /* 0x000000010d0d7810 */ /* 0x000fc80007ffe0ff */
[----:B------:R-:W-:Y:S01]  /*0380*/  ISETP.NE.AND P0, PT, R13, RZ, PT ;  /* 0x000000ff0d00720c */ /* 0x000fe20003f05270 */
[----:B--2---:R-:W-:Y:S01]  /*0390*/  FADD R4, R8, R4 ;  /* 0x0000000408047221 */ /* 0x004fe20000000000 */
[----:B------:R-:W-:Y:S01]  /*03a0*/  FADD R5, R9, R5 ;  /* 0x0000000509057221 */ /* 0x000fe20000000000 */
[----:B------:R-:W-:Y:S01]  /*03b0*/  FADD R6, R10, R6 ;  /* 0x000000060a067221 */ /* 0x000fe20000000000 */
[----:B------:R-:W-:Y:S01]  /*03c0*/  FADD R7, R11, R7 ;  /* 0x000000070b077221 */ /* 0x000fe20000000000 */
[----:B0-----:R-:W-:-:S05]  /*03d0*/  IMAD.WIDE R8, R2, 0x10, R14 ;  /* 0x0000001002087825 */ /* 0x001fca00078e020e */
[----:B------:R3:W-:Y:S01]  /*03e0*/  STG.E.128 desc[UR4][R8.64], R4 ;  /* 0x0000000408007986 */ /* 0x0007e2000c101d04 */
[----:B------:R-:W-:Y:S02]  /*03f0*/  IADD3 R2, PT, PT, R0, R2, RZ ;  /* 0x0000000200027210 */ /* 0x000fe40007ffe0ff */
[----:B------:R-:W-:Y:S05]  /*0400*/  @P0 BRA `(.L_x_4) ;  /* 0xfffffffc00c80947 */ /* 0x000fea000383ffff */
.L_x_3:
[----:B------:R-:W-:Y:S05]  /*0410*/  BSYNC.RECONVERGENT B1 ;  /* 0x0000000000017941 */ /* 0x000fea0003800200 */
.L_x_2:
[----:B------:R-:W0:Y:S01]  /*0420*/  LDC.64 R28, c[0x0][0x390] ;  /* 0x0000e400ff1c7b82 */ /* 0x000e220000000a00 */
[----:B------:R-:W-:-:S13]  /*0430*/  ISETP.GE.U32.AND P0, PT, R12, 0x3, PT ;  /* 0x000000030c00780c */ /* 0x000fda0003f06070 */
[----:B------:R-:W-:Y:S05]  /*0440*/  @!P0 BRA `(.L_x_1) ;  /* 0x0000000000b48947 */ /* 0x000fea0003800000 */
.L_x_5:
[----:B-1-3--:R-:W1:Y:S08]  /*0450*/  LDC.64 R6, c[0x0][0x380] ;  /* 0x0000e000ff067b82 */ /* 0x00ae700000000a00 */
[----:B------:R-:W2:Y:S01]  /*0460*/  LDC.64 R4, c[0x0][0x388] ;  /* 0x0000e200ff047b82 */ /* 0x000ea20000000a00 */
[----:B-1----:R-:W-:-:S04]  /*0470*/  IMAD.WIDE R22, R2, 0x10, R6 ;  /* 0x0000001002167825 */ /* 0x002fc800078e0206 */
[----:B--2---:R-:W-:Y:S02]  /*0480*/  IMAD.WIDE R20, R2, 0x10, R4 ;  /* 0x0000001002147825 */ /* 0x004fe400078e0204 */
[----:B------:R1:W2:Y:S04]  /*0490*/  LDG.E.128.CONSTANT R4, desc[UR4][R22.64] ;  /* 0x0000000416047981 */ /* 0x0002a8000c1e9d00 */
[----:B------:R3:W2:Y:S01]  /*04a0*/  LDG.E.128.CONSTANT R8, desc[UR4][R20.64] ;  /* 0x0000000414087981 */ /* 0x0006a2000c1e9d00 */
[----:B-1----:R-:W-:-:S04]  /*04b0*/  IMAD.WIDE R22, R0, 0x10, R22 ;  /* 0x0000001000167825 */ /* 0x002fc800078e0216 */
[----:B---3--:R-:W-:Y:S01]  /*04c0*/  IMAD.WIDE R20, R0, 0x10, R20 ;  /* 0x0000001000147825 */ /* 0x008fe200078e0214 */
[----:B------:R1:W3:Y:S04]  /*04d0*/  LDG.E.128.CONSTANT R12, desc[UR4][R22.64] ;  /* 0x00000004160c7981 */ /* 0x0002e8000c1e9d00 */
[----:B------:R4:W3:Y:S01]  /*04e0*/  LDG.E.128.CONSTANT R16, desc[UR4][R20.64] ;  /* 0x0000000414107981 */ /* 0x0008e2000c1e9d00 */
[----:B0-----:R-:W-:-:S04]  /*04f0*/  IMAD.WIDE R24, R2, 0x10, R28 ;  /* 0x0000001002187825 */ /* 0x001fc800078e021c */
[----:B-1----:R-:W-:-:S04]  /*0500*/  IMAD.WIDE R22, R0, 0x10, R22 ;  /* 0x0000001000167825 */ /* 0x002fc800078e0216 */
[----:B----4-:R-:W-:-:S04]  /*0510*/  IMAD.WIDE R20, R0, 0x10, R20 ;  /* 0x0000001000147825 */ /* 0x010fc800078e0214 */
[----:B--2---:R-:W-:Y:S01]  /*0520*/  FADD R4, R4, R8 ;  /* 0x0000000804047221 */ /* 0x004fe20000000000 */
[----:B------:R-:W-:Y:S01]  /*0530*/  FADD R5, R5, R9 ;  /* 0x0000000905057221 */ /* 0x000fe20000000000 */
[----:B------:R-:W-:Y:S01]  /*0540*/  FADD R6, R6, R10 ;  /* 0x0000000a06067221 */ /* 0x000fe20000000000 */
[----:B------:R-:W-:Y:S02]  /*0550*/  FADD R7, R7, R11 ;  /* 0x0000000b07077221 */ /* 0x000fe40000000000 */
[----:B------:R-:W2:Y:S04]  /*0560*/  LDG.E.128.CONSTANT R8, desc[UR4][R20.64] ;  /* 0x0000000414087981 */ /* 0x000ea8000c1e9d00 */
[----:B------:R0:W-:Y:S01]  /*0570*/  STG.E.128 desc[UR4][R24.64], R4 ;  /* 0x0000000418007986 */ /* 0x0001e2000c101d04 */
[----:B---3--:R-:W-:Y:S01]  /*0580*/  FADD R12, R12, R16 ;  /* 0x000000100c0c7221 */ /* 0x008fe20000000000 */
[----:B------:R-:W-:Y:S01]  /*0590*/  FADD R13, R13, R17 ;  /* 0x000000110d0d7221 */ /* 0x000fe20000000000 */
[----:B------:R-:W-:Y:S01]  /*05a0*/  FADD R14, R14, R18 ;  /* 0x000000120e0e7221 */ /* 0x000fe20000000000 */
[----:B------:R-:W-:Y:S01]  /*05b0*/  FADD R15, R15, R19 ;  /* 0x000000130f0f7221 */ /* 0x000fe20000000000 */
[----:B------:R-:W-:-:S06]  /*05c0*/  IMAD.WIDE R16, R0, 0x10, R20 ;  /* 0x0000001000107825 */ /* 0x000fcc00078e0214 */
[----:B------:R-:W3:Y:S01]  /*05d0*/  LDG.E.128.CONSTANT R16, desc[UR4][R16.64] ;  /* 0x0000000410107981 */ /* 0x000ee2000c1e9d00 */
[----:B0-----:R-:W-:-:S03]  /*05e0*/  IMAD.WIDE R24, R0, 0x10, R24 ;  /* 0x0000001000187825 */ /* 0x001fc600078e0218 */
[----:B------:R-:W2:Y:S04]  /*05f0*/  LDG.E.128.CONSTANT R4, desc[UR4][R22.64] ;  /* 0x0000000416047981 */ /* 0x000ea8000c1e9d00 */
[----:B------:R0:W-:Y:S02]  /*0600*/  STG.E.128 desc[UR4][R24.64], R12 ;  /* 0x0000000c18007986 */ /* 0x0001e4000c101d04 */
[----:B0-----:R-:W-:-:S06]  /*0610*/  IMAD.WIDE R12, R0, 0x10, R22 ;  /* 0x00000010000c7825 */ /* 0x001fcc00078e0216 */
[----:B------:R-:W3:Y:S01]  /*0620*/  LDG.E.128.CONSTANT R12, desc[UR4][R12.64] ;  /* 0x000000040c0c7981 */ /* 0x000ee2000c1e9d00 */
[C---:B------:R-:W-:Y:S01]  /*0630*/  IMAD.WIDE R24, R0.reuse, 0x10, R24 ;  /* 0x0000001000187825 */ /* 0x040fe200078e0218 */
[----:B------:R-:W-:-:S04]  /*0640*/  LEA R2, R0, R2, 0x2 ;  /* 0x0000000200027211 */ /* 0x000fc800078e10ff */
[----:B------:R-:W-:Y:S01]  /*0650*/  ISETP.GE.AND P0, PT, R2, R3, PT ;  /* 0x000000030200720c */ /* 0x000fe20003f06270 */
[----:B--2---:R-:W-:Y:S01]  /*0660*/  FADD R4, R4, R8 ;  /* 0x0000000804047221 */ /* 0x004fe20000000000 */
[----:B------:R-:W-:Y:S01]  /*0670*/  FADD R5, R5, R9 ;  /* 0x0000000905057221 */ /* 0x000fe20000000000 */
[----:B------:R-:W-:Y:S01]  /*0680*/  FADD R6, R6, R10 ;  /* 0x0000000a06067221 */ /* 0x000fe20000000000 */
[----:B------:R-:W-:Y:S01]  /*0690*/  FADD R7, R7, R11 ;  /* 0x0000000b07077221 */ /* 0x000fe20000000000 */
[----:B------:R-:W-:-:S04]  /*06a0*/  IMAD.WIDE R8, R0, 0x10, R24 ;  /* 0x0000001000087825 */ /* 0x000fc800078e0218 */
[----:B------:R1:W-:Y:S01]  /*06b0*/  STG.E.128 desc[UR4][R24.64], R4 ;  /* 0x0000000418007986 */ /* 0x0003e2000c101d04 */
[----:B---3--:R-:W-:Y:S01]  /*06c0*/  FADD R12, R12, R16 ;  /* 0x000000100c0c7221 */ /* 0x008fe20000000000 */
[----:B------:R-:W-:Y:S01]  /*06d0*/  FADD R13, R13, R17 ;  /* 0x000000110d0d7221 */ /* 0x000fe20000000000 */
[----:B------:R-:W-:Y:S01]  /*06e0*/  FADD R14, R14, R18 ;  /* 0x000000120e0e7221 */ /* 0x000fe20000000000 */
[----:B------:R-:W-:-:S05]  /*06f0*/  FADD R15, R15, R19 ;  /* 0x000000130f0f7221 */ /* 0x000fca0000000000 */
[----:B------:R1:W-:Y:S01]  /*0700*/  STG.E.128 desc[UR4][R8.64], R12 ;  /* 0x0000000c08007986 */ /* 0x0003e2000c101d04 */
[----:B------:R-:W-:Y:S05]  /*0710*/  @!P0 BRA `(.L_x_5) ;  /* 0xfffffffc004c8947 */ /* 0x000fea000383ffff */
.L_x_1:
[----:B------:R-:W-:Y:S05]  /*0720*/  BSYNC.RECONVERGENT B0 ;  /* 0x0000000000007941 */ /* 0x000fea0003800200 */
.L_x_0:
[----:B------:R-:W-:-:S04]  /*0730*/  LOP3.LUT P0, RZ, R27, 0x3, RZ, 0xc0, !PT ;  /* 0x000000031bff7812 */ /* 0x000fc8000780c0ff */
[----:B------:R-:W-:-:S13]  /*0740*/  ISETP.NE.OR P0, PT, R26, RZ, !P0 ;  /* 0x000000ff1a00720c */ /* 0x000fda0004705670 */
[----:B------:R-:W-:Y:S05]  /*0750*/  @P0 EXIT ;  /* 0x000000000000094d */ /* 0x000fea0003800000 */
[----:B-1----:R-:W-:-:S04]  /*0760*/  LOP3.LUT R15, R27, 0xfffffffc, RZ, 0xc0, !PT ;  /* 0xfffffffc1b0f7812 */ /* 0x002fc800078ec0ff */
[----:B------:R-:W-:-:S04]  /*0770*/  LOP3.LUT R0, R15, 0x1, RZ, 0xfc, !PT ;  /* 0x000000010f007812 */ /* 0x000fc800078efcff */
[----:B------:R-:W-:-:S04]  /*0780*/  VIMNMX R0, PT, PT, R0, R27, !PT ;  /* 0x0000001b00007248 */ /* 0x000fc80007fe0100 */
[CC--:B------:R-:W-:Y:S02]  /*0790*/  IADD3 R2, PT, PT, R15.reuse, -R0.reuse, RZ ;  /* 0x800000000f027210 */ /* 0x0c0fe40007ffe0ff */
[----:B------:R-:W-:Y:S02]  /*07a0*/  IADD3 R14, PT, PT, -R15, R0, RZ ;  /* 0x000000000f0e7210 */ /* 0x000fe40007ffe1ff */
[----:B------:R-:W-:Y:S02]  /*07b0*/  ISETP.GT.U32.AND P1, PT, R2, -0x10, PT ;  /* 0xfffffff00200780c */ /* 0x000fe40003f24070 */
[----:B------:R-:W-:-:S04]  /*07c0*/  LOP3.LUT R25, R14, 0xf, RZ, 0xc0, !PT ;  /* 0x0000000f0e197812 */ /* 0x000fc800078ec0ff */
[----:B------:R-:W-:-:S07]  /*07d0*/  ISETP.NE.AND P0, PT, R25, RZ, PT ;  /* 0x000000ff1900720c */ /* 0x000fce0003f05270 */
[----:B------:R-:W-:Y:S06]  /*07e0*/  @P1 BRA `(.L_x_6) ;  /* 0x0000000400481947 */ /* 0x000fec0003800000 */
[----:B------:R-:W1:Y:S01]  /*07f0*/  LDC.64 R2, c[0x0][0x380] ;  /* 0x0000e000ff027b82 */ /* 0x000e620000000a00 */
[----:B------:R-:W-:-:S04]  /*0800*/  LOP3.LUT R16, R14, 0xfffffff0, RZ, 0xc0, !PT ;  /* 0xfffffff00e107812 */ /* 0x000fc800078ec0ff */
[----:B------:R-:W-:-:S03]  /*0810*/  IADD3 R16, PT, PT, -R16, RZ, RZ ;  /* 0x000000ff10107210 */ /* 0x000fc60007ffe1ff */
[----:B---3--:R-:W2:Y:S08]  /*0820*/  LDC.64 R4, c[0x0][0x388] ;  /* 0x0000e200ff047b82 */ /* 0x008eb00000000a00 */
[----:B------:R-:W3:Y:S01]  /*0830*/  LDC.64 R6, c[0x0][0x390] ;  /* 0x0000e400ff067b82 */ /* 0x000ee20000000a00 */
[----:B-1----:R-:W-:-:S04]  /*0840*/  IADD3 R2, P1, PT, R2, 0x20, RZ ;  /* 0x0000002002027810 */ /* 0x002fc80007f3e0ff */
[----:B------:R-:W-:Y:S02]  /*0850*/  IADD3.X R3, PT, PT, RZ, R3, RZ, P1, !PT ;  /* 0x00000003ff037210 */ /* 0x000fe40000ffe4ff */
[----:B--2---:R-:W-:-:S04]  /*0860*/  IADD3 R4, P2, PT, R4, 0x20, RZ ;  /* 0x0000002004047810 */ /* 0x004fc80007f5e0ff */
[----:B------:R-:W-:Y:S02]  /*0870*/  IADD3.X R5, PT, PT, RZ, R5, RZ, P2, !PT ;  /* 0x00000005ff057210 */ /* 0x000fe400017fe4ff */
[----:B---3--:R-:W-:-:S04]  /*0880*/  IADD3 R6, P3, PT, R6, 0x20, RZ ;  /* 0x0000002006067810 */ /* 0x008fc80007f7e0ff */
[----:B------:R-:W-:-:S09]  /*0890*/  IADD3.X R7, PT, PT, RZ, R7, RZ, P3, !PT ;  /* 0x00000007ff077210 */ /* 0x000fd20001ffe4ff */
.L_x_7:
[----:B------:R-:W-:-:S04]  /*08a0*/  IMAD.WIDE R8, R15, 0x4, R2 ;  /* 0x000000040f087825 */ /* 0x000fc800078e0202 */
[----:B------:R-:W-:Y:S01]  /*08b0*/  IMAD.WIDE R10, R15, 0x4, R4 ;  /* 0x000000040f0a7825 */ /* 0x000fe200078e0204 */
[----:B-1----:R-:W2:Y:S04]  /*08c0*/  LDG.E.CONSTANT R17, desc[UR4][R8.64+-0x1c] ;  /* 0xffffe40408117981 */ /* 0x002ea8000c1e9900 */
[----:B------:R-:W2:Y:S04]  /*08d0*/  LDG.E.CONSTANT R18, desc[UR4][R10.64+-0x1c] ;  /* 0xffffe4040a127981 */ /* 0x000ea8000c1e9900 */
[----:B------:R-:W3:Y:S04]  /*08e0*/  LDG.E.CONSTANT R12, desc[UR4][R8.64+-0x20] ;  /* 0xffffe004080c7981 */ /* 0x000ee8000c1e9900 */
[----:B------:R-:W3:Y:S04]  /*08f0*/  LDG.E.CONSTANT R13, desc[UR4][R10.64+-0x20] ;  /* 0xffffe0040a0d7981 */ /* 0x000ee8000c1e9900 */
[----:B------:R-:W4:Y:S04]  /*0900*/  LDG.E.CONSTANT R23, desc[UR4][R8.64+-0x18] ;  /* 0xffffe80408177981 */ /* 0x000f28000c1e9900 */
[----:B------:R-:W4:Y:S04]  /*0910*/  LDG.E.CONSTANT R24, desc[UR4][R10.64+-0x18] ;  /* 0xffffe8040a187981 */ /* 0x000f28000c1e9900 */
[----:B------:R-:W5:Y:S04]  /*0920*/  LDG.E.CONSTANT R19, desc[UR4][R8.64+-0x14] ;  /* 0xffffec0408137981 */ /* 0x000f68000c1e9900 */
[----:B------:R-:W5:Y:S04]  /*0930*/  LDG.E.CONSTANT R20, desc[UR4][R10.64+-0x14] ;  /* 0xffffec040a147981 */ /* 0x000f68000c1e9900 */
[----:B------:R-:W5:Y:S04]  /*0940*/  LDG.E.CONSTANT R21, desc[UR4][R8.64+-0x10] ;  /* 0xfffff00408157981 */ /* 0x000f68000c1e9900 */
[----:B------:R-:W5:Y:S04]  /*0950*/  LDG.E.CONSTANT R22, desc[UR4][R10.64+-0x10] ;  /* 0xfffff0040a167981 */ /* 0x000f68000c1e9900 */
[----:B0-----:R-:W5:Y:S01]  /*0960*/  LDG.E.CONSTANT R28, desc[UR4][R10.64] ;  /* 0x000000040a1c7981 */ /* 0x001f62000c1e9900 */
[----:B--2---:R-:W-:-:S03]  /*0970*/  FADD R29, R17, R18 ;  /* 0x00000012111d7221 */ /* 0x004fc60000000000 */
[----:B------:R-:W2:Y:S04]  /*0980*/  LDG.E.CONSTANT R17, desc[UR4][R8.64+-0xc] ;  /* 0xfffff40408117981 */ /* 0x000ea8000c1e9900 */
[----:B------:R-:W2:Y:S01]  /*0990*/  LDG.E.CONSTANT R18, desc[UR4][R10.64+-0xc] ;  /* 0xfffff4040a127981 */ /* 0x000ea2000c1e9900 */
[----:B---3--:R-:W-:Y:S01]  /*09a0*/  FADD R27, R12, R13 ;  /* 0x0000000d0c1b7221 */ /* 0x008fe20000000000 */
[----:B------:R-:W-:-:S04]  /*09b0*/  IMAD.WIDE R12, R15, 0x4, R6 ;  /* 0x000000040f0c7825 */ /* 0x000fc800078e0206 */
[----:B----4-:R-:W-:Y:S01]  /*09c0*/  FADD R23, R23, R24 ;  /* 0x0000001817177221 */ /* 0x010fe20000000000 */
[----:B------:R0:W-:Y:S01]  /*09d0*/  STG.E desc[UR4][R12.64+-0x1c], R29 ;  /* 0xffffe41d0c007986 */ /* 0x0001e2000c101904 */
[----:B-----5:R-:W-:-:S03]  /*09e0*/  FADD R24, R19, R20 ;  /* 0x0000001413187221 */ /* 0x020fc60000000000 */
[----:B------:R-:W3:Y:S04]  /*09f0*/  LDG.E.CONSTANT R19, desc[UR4][R8.64+-0x8] ;  /* 0xfffff80408137981 */ /* 0x000ee8000c1e9900 */
[----:B------:R1:W-:Y:S01]  /*0a00*/  STG.E desc[UR4][R12.64+-0x14], R24 ;  /* 0xffffec180c007986 */ /* 0x0003e2000c101904 */
[----:B------:R-:W-:-:S03]  /*0a10*/  FADD R26, R21, R22 ;  /* 0x00000016151a7221 */ /* 0x000fc60000000000 */
[----:B------:R-:W3:Y:S04]  /*0a20*/  LDG.E.CONSTANT R20, desc[UR4][R10.64+-0x8] ;  /* 0xfffff8040a147981 */ /* 0x000ee8000c1e9900 */
[----:B------:R-:W4:Y:S04]  /*0a30*/  LDG.E.CONSTANT R21, desc[UR4][R8.64+-0x4] ;  /* 0xfffffc0408157981 */ /* 0x000f28000c1e9900 */
[----:B------:R-:W4:Y:S04]  /*0a40*/  LDG.E.CONSTANT R22, desc[UR4][R10.64+-0x4] ;  /* 0xfffffc040a167981 */ /* 0x000f28000c1e9900 */
[----:B0-----:R-:W5:Y:S04]  /*0a50*/  LDG.E.CONSTANT R29, desc[UR4][R8.64+0x4] ;  /* 0x00000404081d7981 */ /* 0x001f68000c1e9900 */
[----:B-1----:R-:W5:Y:S04]  /*0a60*/  LDG.E.CONSTANT R24, desc[UR4][R10.64+0x4] ;  /* 0x000004040a187981 */ /* 0x002f68000c1e9900 */
[----:B------:R-:W-:Y:S04]  /*0a70*/  STG.E desc[UR4][R12.64+-0x20], R27 ;  /* 0xffffe01b0c007986 */ /* 0x000fe8000c101904 */
[----:B------:R0:W-:Y:S04]  /*0a80*/  STG.E desc[UR4][R12.64+-0x10], R26 ;  /* 0xfffff01a0c007986 */ /* 0x0001e8000c101904 */
[----:B0-----:R-:W5:Y:S01]  /*0a90*/  LDG.E.CONSTANT R26, desc[UR4][R8.64] ;  /* 0x00000004081a7981 */ /* 0x001f62000c1e9900 */
[----:B--2---:R-:W-:-:S03]  /*0aa0*/  FADD R27, R17, R18 ;  /* 0x00000012111b7221 */ /* 0x004fc60000000000 */
[----:B------:R-:W2:Y:S04]  /*0ab0*/  LDG.E.CONSTANT R17, desc[UR4][R8.64+0x8] ;  /* 0x0000080408117981 */ /* 0x000ea8000c1e9900 */
[----:B------:R-:W2:Y:S04]  /*0ac0*/  LDG.E.CONSTANT R18, desc[UR4][R10.64+0x8] ;  /* 0x000008040a127981 */ /* 0x000ea8000c1e9900 */
[----:B------:R0:W-:Y:S04]  /*0ad0*/  STG.E desc[UR4][R12.64+-0x18], R23 ;  /* 0xffffe8170c007986 */ /* 0x0001e8000c101904 */
[----:B------:R1:W-:Y:S04]  /*0ae0*/  STG.E desc[UR4][R12.64+-0xc], R27 ;  /* 0xfffff41b0c007986 */ /* 0x0003e8000c101904 */
[----:B0-----:R-:W2:Y:S04]  /*0af0*/  LDG.E.CONSTANT R23, desc[UR4][R8.64+0xc] ;  /* 0x00000c0408177981 */ /* 0x001ea8000c1e9900 */
[----:B-1----:R-:W2:Y:S01]  /*0b00*/  LDG.E.CONSTANT R27, desc[UR4][R10.64+0x14] ;  /* 0x000014040a1b7981 */ /* 0x002ea2000c1e9900 */
[----:B---3--:R-:W-:-:S03]  /*0b10*/  FADD R19, R19, R20 ;  /* 0x0000001413137221 */ /* 0x008fc60000000000 */
[----:B------:R-:W3:Y:S01]  /*0b20*/  LDG.E.CONSTANT R20, desc[UR4][R8.64+0x14] ;  /* 0x0000140408147981 */ /* 0x000ee2000c1e9900 */
[----:B----4-:R-:W-:-:S03]  /*0b30*/  FADD R21, R21, R22 ;  /* 0x0000001615157221 */ /* 0x010fc60000000000 */
[----:B------:R0:W-:Y:S01]  /*0b40*/  STG.E desc[UR4][R12.64+-0x8], R19 ;  /* 0xfffff8130c007986 */ /* 0x0001e2000c101904 */
[----:B-----5:R-:W-:-:S03]  /*0b50*/  FADD R29, R29, R24 ;  /* 0x000000181d1d7221 */ /* 0x020fc60000000000 */
[----:B------:R1:W-:Y:S04]  /*0b60*/  STG.E desc[UR4][R12.64+-0x4], R21 ;  /* 0xfffffc150c007986 */ /* 0x0003e8000c101904 */
[----:B------:R4:W-:Y:S04]  /*0b70*/  STG.E desc[UR4][R12.64+0x4], R29 ;  /* 0x0000041d0c007986 */ /* 0x0009e8000c101904 */
[----:B0-----:R-:W5:Y:S04]  /*0b80*/  LDG.E.CONSTANT R19, desc[UR4][R8.64+0x18] ;  /* 0x0000180408137981 */ /* 0x001f68000c1e9900 */
[----:B-1----:R-:W5:Y:S04]  /*0b90*/  LDG.E.CONSTANT R21, desc[UR4][R8.64+0x10] ;  /* 0x0000100408157981 */ /* 0x002f68000c1e9900 */
[----:B------:R-:W5:Y:S01]  /*0ba0*/  LDG.E.CONSTANT R22, desc[UR4][R8.64+0x1c] ;  /* 0x00001c0408167981 */ /* 0x000f62000c1e9900 */
[----:B------:R-:W-:-:S03]  /*0bb0*/  FADD R26, R26, R28 ;  /* 0x0000001c1a1a7221 */ /* 0x000fc60000000000 */
[----:B------:R-:W5:Y:S04]  /*0bc0*/  LDG.E.CONSTANT R24, desc[UR4][R10.64+0x10] ;  /* 0x000010040a187981 */ /* 0x000f68000c1e9900 */
[----:B------:R-:W5:Y:S04]  /*0bd0*/  LDG.E.CONSTANT R28, desc[UR4][R10.64+0x18] ;  /* 0x000018040a1c7981 */ /* 0x000f68000c1e9900 */
[----:B----4-:R-:W4:Y:S01]  /*0be0*/  LDG.E.CONSTANT R29, desc[UR4][R10.64+0x1c] ;  /* 0x00001c040a1d7981 */ /* 0x010f22000c1e9900 */
[----:B--2---:R-:W-:-:S03]  /*0bf0*/  FADD R17, R17, R18 ;  /* 0x0000001211117221 */ /* 0x004fc60000000000 */
[----:B------:R-:W2:Y:S01]  /*0c00*/  LDG.E.CONSTANT R18, desc[UR4][R10.64+0xc] ;  /* 0x00000c040a127981 */ /* 0x000ea2000c1e9900 */
[----:B------:R-:W-:-:S03]  /*0c10*/  IADD3 R16, PT, PT, R16, 0x10, RZ ;  /* 0x0000001010107810 */ /* 0x000fc60007ffe0ff */
[----:B------:R1:W-:Y:S04]  /*0c20*/  STG.E desc[UR4][R12.64], R26 ;  /* 0x0000001a0c007986 */ /* 0x0003e8000c101904 */
[----:B------:R1:W-:Y:S01]  /*0c30*/  STG.E desc[UR4][R12.64+0x8], R17 ;  /* 0x000008110c007986 */ /* 0x0003e2000c101904 */
[----:B------:R-:W-:Y:S01]  /*0c40*/  ISETP.NE.AND P1, PT, R16, RZ, PT ;  /* 0x000000ff1000720c */ /* 0x000fe20003f25270 */
[----:B---3--:R-:W-:-:S05]  /*0c50*/  FADD R27, R20, R27 ;  /* 0x0000001b141b7221 */ /* 0x008fca0000000000 */
[----:B------:R1:W-:Y:S01]  /*0c60*/  STG.E desc[UR4][R12.64+0x14], R27 ;  /* 0x0000141b0c007986 */ /* 0x0003e2000c101904 */
[----:B------:R-:W-:Y:S01]  /*0c70*/  IADD3 R15, PT, PT, R15, 0x10, RZ ;  /* 0x000000100f0f7810 */ /* 0x000fe20007ffe0ff */
[----:B-----5:R-:W-:Y:S01]  /*0c80*/  FADD R21, R21, R24 ;  /* 0x0000001815157221 */ /* 0x020fe20000000000 */
[----:B------:R-:W-:Y:S01]  /*0c90*/  FADD R19, R19, R28 ;  /* 0x0000001c13137221 */ /* 0x000fe20000000000 */
[----:B----4-:R-:W-:-:S03]  /*0ca0*/  FADD R29, R22, R29 ;  /* 0x0000001d161d7221 */ /* 0x010fc60000000000 */
[----:B------:R1:W-:Y:S04]  /*0cb0*/  STG.E desc[UR4][R12.64+0x10], R21 ;  /* 0x000010150c007986 */ /* 0x0003e8000c101904 */
[----:B------:R1:W-:Y:S04]  /*0cc0*/  STG.E desc[UR4][R12.64+0x18], R19 ;  /* 0x000018130c007986 */ /* 0x0003e8000c101904 */
[----:B------:R1:W-:Y:S01]  /*0cd0*/  STG.E desc[UR4][R12.64+0x1c], R29 ;  /* 0x00001c1d0c007986 */ /* 0x0003e2000c101904 */
[----:B--2---:R-:W-:-:S05]  /*0ce0*/  FADD R23, R23, R18 ;  /* 0x0000001217177221 */ /* 0x004fca0000000000 */
[----:B------:R1:W-:Y:S01]  /*0cf0*/  STG.E desc[UR4][R12.64+0xc], R23 ;  /* 0x00000c170c007986 */ /* 0x0003e2000c101904 */
[----:B------:R-:W-:Y:S05]  /*0d00*/  @P1 BRA `(.L_x_7) ;  /* 0xfffffff800e41947 */ /* 0x000fea000383ffff */
.L_x_6:
[----:B------:R-:W-:Y:S05]  /*0d10*/  @!P0 EXIT ;  /* 0x000000000000894d */ /* 0x000fea0003800000 */
[----:B------:R-:W-:Y:S02]  /*0d20*/  ISETP.GE.U32.AND P0, PT, R25, 0x8, PT ;  /* 0x000000081900780c */ /* 0x000fe40003f06070 */
[----:B------:R-:W-:-:S04]  /*0d30*/  LOP3.LUT R14, R14, 0x7, RZ, 0xc0, !PT ;  /* 0x000000070e0e7812 */ /* 0x000fc800078ec0ff */
[----:B------:R-:W-:-:S07]  /*0d40*/  ISETP.NE.AND P1, PT, R14, RZ, PT ;  /* 0x000000ff0e00720c */ /* 0x000fce0003f25270 */
[----:B------:R-:W-:Y:S06]  /*0d50*/  @!P0 BRA `(.L_x_8) ;  /* 0x00000000009c8947 */ /* 0x000fec0003800000 */
[----:B---3--:R-:W2:Y:S08]  /*0d60*/  LDC.64 R6, c[0x0][0x380] ;  /* 0x0000e000ff067b82 */ /* 0x008eb00000000a00 */
[----:B------:R-:W3:Y:S08]  /*0d70*/  LDC.64 R4, c[0x0][0x388] ;  /* 0x0000e200ff047b82 */ /* 0x000ef00000000a00 */
[----:B------:R-:W4:Y:S01]  /*0d80*/  LDC.64 R2, c[0x0][0x390] ;  /* 0x0000e400ff027b82 */ /* 0x000f220000000a00 */
[----:B--2---:R-:W-:-:S05]  /*0d90*/  IMAD.WIDE R6, R15, 0x4, R6 ;  /* 0x000000040f067825 */ /* 0x004fca00078e0206 */
[----:B------:R-:W2:Y:S01]  /*0da0*/  LDG.E.CONSTANT R18, desc[UR4][R6.64] ;  /* 0x0000000406127981 */ /* 0x000ea2000c1e9900 */
[----:B---3--:R-:W-:-:S03]  /*0db0*/  IMAD.WIDE R4, R15, 0x4, R4 ;  /* 0x000000040f047825 */ /* 0x008fc600078e0204 */
[----:B------:R-:W3:Y:S04]  /*0dc0*/  LDG.E.CONSTANT R20, desc[UR4][R6.64+0x4] ;  /* 0x0000040406147981 */ /* 0x000ee8000c1e9900 */
[----:B-1----:R-:W2:Y:S04]  /*0dd0*/  LDG.E.CONSTANT R19, desc[UR4][R4.64] ;  /* 0x0000000404137981 */ /* 0x002ea8000c1e9900 */
[----:B------:R-:W5:Y:S04]  /*0de0*/  LDG.E.CONSTANT R22, desc[UR4][R6.64+0x8] ;  /* 0x0000080406167981 */ /* 0x000f68000c1e9900 */
[----:B------:R-:W3:Y:S04]  /*0df0*/  LDG.E.CONSTANT R21, desc[UR4][R4.64+0x4] ;  /* 0x0000040404157981 */ /* 0x000ee8000c1e9900 */
[----:B------:R-:W5:Y:S04]  /*0e00*/  LDG.E.CONSTANT R23, desc[UR4][R4.64+0x8] ;  /* 0x0000080404177981 */ /* 0x000f68000c1e9900 */
        /* <DEDUP_REMOVED lines=9> */
[----:B------:R-:W5:Y:S01]  /*0ea0*/  LDG.E.CONSTANT R17, desc[UR4][R4.64+0x1c] ;  /* 0x00001c0404117981 */ /* 0x000f62000c1e9900 */
[C---:B----4-:R-:W-:Y:S01]  /*0eb0*/  IMAD.WIDE R2, R15.reuse, 0x4, R2 ;  /* 0x000000040f027825 */ /* 0x050fe200078e0202 */
[----:B------:R-:W-:-:S03]  /*0ec0*/  IADD3 R15, PT, PT, R15, 0x8, RZ ;  /* 0x000000080f0f7810 */ /* 0x000fc60007ffe0ff */
[----:B--2---:R-:W-:Y:S01]  /*0ed0*/  FADD R19, R18, R19 ;  /* 0x0000001312137221 */ /* 0x004fe20000000000 */
[----:B---3--:R-:W-:Y:S01]  /*0ee0*/  FADD R21, R20, R21 ;  /* 0x0000001514157221 */ /* 0x008fe20000000000 */
[----:B-----5:R-:W-:-:S03]  /*0ef0*/  FADD R23, R22, R23 ;  /* 0x0000001716177221 */ /* 0x020fc60000000000 */
[----:B------:R2:W-:Y:S04]  /*0f00*/  STG.E desc[UR4][R2.64], R19 ;  /* 0x0000001302007986 */ /* 0x0005e8000c101904 */
[----:B------:R2:W-:Y:S04]  /*0f10*/  STG.E desc[UR4][R2.64+0x4], R21 ;  /* 0x0000041502007986 */ /* 0x0005e8000c101904 */
[----:B------:R2:W-:Y:S01]  /*0f20*/  STG.E desc[UR4][R2.64+0x8], R23 ;  /* 0x0000081702007986 */ /* 0x0005e2000c101904 */
[----:B------:R-:W-:Y:S01]  /*0f30*/  FADD R11, R11, R24 ;  /* 0x000000180b0b7221 */ /* 0x000fe20000000000 */
[----:B------:R-:W-:Y:S01]  /*0f40*/  FADD R25, R10, R25 ;  /* 0x000000190a197221 */ /* 0x000fe20000000000 */
[----:B------:R-:W-:Y:S01]  /*0f50*/  FADD R9, R9, R16 ;  /* 0x0000001009097221 */ /* 0x000fe20000000000 */
[----:B------:R-:W-:Y:S01]  /*0f60*/  FADD R13, R8, R13 ;  /* 0x0000000d080d7221 */ /* 0x000fe20000000000 */
[----:B------:R-:W-:Y:S01]  /*0f70*/  FADD R17, R12, R17 ;  /* 0x000000110c117221 */ /* 0x000fe20000000000 */
[----:B------:R2:W-:Y:S04]  /*0f80*/  STG.E desc[UR4][R2.64+0xc], R11 ;  /* 0x00000c0b02007986 */ /* 0x0005e8000c101904 */
[----:B------:R2:W-:Y:S04]  /*0f90*/  STG.E desc[UR4][R2.64+0x10], R25 ;  /* 0x0000101902007986 */ /* 0x0005e8000c101904 */
[----:B------:R2:W-:Y:S04]  /*0fa0*/  STG.E desc[UR4][R2.64+0x14], R9 ;  /* 0x0000140902007986 */ /* 0x0005e8000c101904 */
[----:B------:R2:W-:Y:S04]  /*0fb0*/  STG.E desc[UR4][R2.64+0x18], R13 ;  /* 0x0000180d02007986 */ /* 0x0005e8000c101904 */
[----:B------:R2:W-:Y:S02]  /*0fc0*/  STG.E desc[UR4][R2.64+0x1c], R17 ;  /* 0x00001c1102007986 */ /* 0x0005e4000c101904 */
.L_x_8:
[----:B------:R-:W-:Y:S05]  /*0fd0*/  @!P1 EXIT ;  /* 0x000000000000994d */ /* 0x000fea0003800000 */
[----:B------:R-:W-:Y:S02]  /*0fe0*/  ISETP.GE.U32.AND P0, PT, R14, 0x4, PT ;  /* 0x000000040e00780c */ /* 0x000fe40003f06070 */
[----:B------:R-:W-:-:S04]  /*0ff0*/  LOP3.LUT R0, R0, 0x3, RZ, 0xc0, !PT ;  /* 0x0000000300007812 */ /* 0x000fc800078ec0ff */
[----:B------:R-:W-:-:S07]  /*1000*/  ISETP.NE.AND P1, PT, R0, RZ, PT ;  /* 0x000000ff0000720c */ /* 0x000fce0003f25270 */
[----:B------:R-:W-:Y:S06]  /*1010*/  @!P0 BRA `(.L_x_9) ;  /* 0x00000000005c8947 */ /* 0x000fec0003800000 */
[----:B--2---:R-:W2:Y:S08]  /*1020*/  LDC.64 R2, c[0x0][0x380] ;  /* 0x0000e000ff027b82 */ /* 0x004eb00000000a00 */
[----:B---3--:R-:W3:Y:S08]  /*1030*/  LDC.64 R4, c[0x0][0x388] ;  /* 0x0000e200ff047b82 */ /* 0x008ef00000000a00 */
[----:B------:R-:W4:Y:S01]  /*1040*/  LDC.64 R6, c[0x0][0x390] ;  /* 0x0000e400ff067b82 */ /* 0x000f220000000a00 */
[----:B--2---:R-:W-:-:S05]  /*1050*/  IMAD.WIDE R2, R15, 0x4, R2 ;  /* 0x000000040f027825 */ /* 0x004fca00078e0202 */
[----:B------:R-:W2:Y:S01]  /*1060*/  LDG.E.CONSTANT R8, desc[UR4][R2.64] ;  /* 0x0000000402087981 */ /* 0x000ea2000c1e9900 */
[----:B---3--:R-:W-:-:S03]  /*1070*/  IMAD.WIDE R4, R15, 0x4, R4 ;  /* 0x000000040f047825 */ /* 0x008fc600078e0204 */
[----:B------:R-:W3:Y:S04]  /*1080*/  LDG.E.CONSTANT R10, desc[UR4][R2.64+0x4] ;  /* 0x00000404020a7981 */ /* 0x000ee8000c1e9900 */
[----:B-1----:R-:W5:Y:S04]  /*1090*/  LDG.E.CONSTANT R12, desc[UR4][R2.64+0x8] ;  /* 0x00000804020c7981 */ /* 0x002f68000c1e9900 */
[----:B------:R-:W2:Y:S04]  /*10a0*/  LDG.E.CONSTANT R9, desc[UR4][R4.64] ;  /* 0x0000000404097981 */ /* 0x000ea8000c1e9900 */
[----:B------:R-:W5:Y:S04]  /*10b0*/  LDG.E.CONSTANT R14, desc[UR4][R2.64+0xc] ;  /* 0x00000c04020e7981 */ /* 0x000f68000c1e9900 */
[----:B------:R-:W3:Y:S04]  /*10c0*/  LDG.E.CONSTANT R11, desc[UR4][R4.64+0x4] ;  /* 0x00000404040b7981 */ /* 0x000ee8000c1e9900 */
[----:B------:R-:W5:Y:S04]  /*10d0*/  LDG.E.CONSTANT R13, desc[UR4][R4.64+0x8] ;  /* 0x00000804040d7981 */ /* 0x000f68000c1e9900 */
[----:B------:R-:W5:Y:S01]  /*10e0*/  LDG.E.CONSTANT R17, desc[UR4][R4.64+0xc] ;  /* 0x00000c0404117981 */ /* 0x000f62000c1e9900 */
[C---:B----4-:R-:W-:Y:S01]  /*10f0*/  IMAD.WIDE R6, R15.reuse, 0x4, R6 ;  /* 0x000000040f067825 */ /* 0x050fe200078e0206 */
[----:B------:R-:W-:-:S03]  /*1100*/  IADD3 R15, PT, PT, R15, 0x4, RZ ;  /* 0x000000040f0f7810 */ /* 0x000fc60007ffe0ff */
[----:B--2---:R-:W-:Y:S01]  /*1110*/  FADD R9, R8, R9 ;  /* 0x0000000908097221 */ /* 0x004fe20000000000 */
[----:B---3--:R-:W-:Y:S01]  /*1120*/  FADD R11, R10, R11 ;  /* 0x0000000b0a0b7221 */ /* 0x008fe20000000000 */
[----:B-----5:R-:W-:Y:S01]  /*1130*/  FADD R13, R12, R13 ;  /* 0x0000000d0c0d7221 */ /* 0x020fe20000000000 */
[----:B------:R-:W-:Y:S02]  /*1140*/  FADD R17, R14, R17 ;  /* 0x000000110e117221 */ /* 0x000fe40000000000 */
[----:B------:R4:W-:Y:S04]  /*1150*/  STG.E desc[UR4][R6.64], R9 ;  /* 0x0000000906007986 */ /* 0x0009e8000c101904 */
[----:B------:R4:W-:Y:S04]  /*1160*/  STG.E desc[UR4][R6.64+0x4], R11 ;  /* 0x0000040b06007986 */ /* 0x0009e8000c101904 */
[----:B------:R4:W-:Y:S04]  /*1170*/  STG.E desc[UR4][R6.64+0x8], R13 ;  /* 0x0000080d06007986 */ /* 0x0009e8000c101904 */
[----:B------:R4:W-:Y:S02]  /*1180*/  STG.E desc[UR4][R6.64+0xc], R17 ;  /* 0x00000c1106007986 */ /* 0x0009e4000c101904 */
.L_x_9:
[----:B------:R-:W-:Y:S05]  /*1190*/  @!P1 EXIT ;  /* 0x000000000000994d */ /* 0x000fea0003800000 */
[----:B--234-:R-:W2:Y:S01]  /*11a0*/  LDC.64 R8, c[0x0][0x390] ;  /* 0x0000e400ff087b82 */ /* 0x01cea20000000a00 */
[----:B------:R-:W-:-:S07]  /*11b0*/  IADD3 R0, PT, PT, -R0, RZ, RZ ;  /* 0x000000ff00007210 */ /* 0x000fce0007ffe1ff */
[----:B-1----:R-:W1:Y:S08]  /*11c0*/  LDC.64 R12, c[0x0][0x380] ;  /* 0x0000e000ff0c7b82 */ /* 0x002e700000000a00 */
[----:B------:R-:W3:Y:S02]  /*11d0*/  LDC.64 R10, c[0x0][0x388] ;  /* 0x0000e200ff0a7b82 */ /* 0x000ee40000000a00 */
.L_x_10:
[----:B---3--:R-:W-:-:S04]  /*11e0*/  IMAD.WIDE R4, R15, 0x4, R10 ;  /* 0x000000040f047825 */ /* 0x008fc800078e020a */
[C---:B-1----:R-:W-:Y:S02]  /*11f0*/  IMAD.WIDE R6, R15.reuse, 0x4, R12 ;  /* 0x000000040f067825 */ /* 0x042fe400078e020c */
[----:B------:R-:W3:Y:S04]  /*1200*/  LDG.E.CONSTANT R5, desc[UR4][R4.64] ;  /* 0x0000000404057981 */ /* 0x000ee8000c1e9900 */
[----:B------:R-:W3:Y:S01]  /*1210*/  LDG.E.CONSTANT R6, desc[UR4][R6.64] ;  /* 0x0000000406067981 */ /* 0x000ee2000c1e9900 */
[C---:B--2-4-:R-:W-:Y:S01]  /*1220*/  IMAD.WIDE R2, R15.reuse, 0x4, R8 ;  /* 0x000000040f027825 */ /* 0x054fe200078e0208 */
[----:B------:R-:W-:Y:S02]  /*1230*/  IADD3 R0, PT, PT, R0, 0x1, RZ ;  /* 0x0000000100007810 */ /* 0x000fe40007ffe0ff */
[----:B------:R-:W-:-:S02]  /*1240*/  IADD3 R15, PT, PT, R15, 0x1, RZ ;  /* 0x000000010f0f7810 */ /* 0x000fc40007ffe0ff */
[----:B------:R-:W-:Y:S01]  /*1250*/  ISETP.NE.AND P0, PT, R0, RZ, PT ;  /* 0x000000ff0000720c */ /* 0x000fe20003f05270 */
[----:B---3--:R-:W-:-:S05]  /*1260*/  FADD R17, R6, R5 ;  /* 0x0000000506117221 */ /* 0x008fca0000000000 */
[----:B------:R4:W-:Y:S07]  /*1270*/  STG.E desc[UR4][R2.64], R17 ;  /* 0x0000001102007986 */ /* 0x0009ee000c101904 */
[----:B------:R-:W-:Y:S05]  /*1280*/  @P0 BRA `(.L_x_10) ;  /* 0xfffffffc00d40947 */ /* 0x000fea000383ffff */
[----:B------:R-:W-:Y:S05]  /*1290*/  EXIT ;  /* 0x000000000000794d */ /* 0x000fea0003800000 */
.L_x_11:
[----:B------:R-:W-:-:S00]  /*12a0*/  BRA `(.L_x_11) ;  /* 0xfffffffc00fc7947 */ /* 0x000fc0000383ffff */
[----:B------:R-:W-:-:S00]  /*12b0*/  NOP ;  /* 0x0000000000007918 */ /* 0x000fc00000000000 */
        /* <DEDUP_REMOVED lines=12> */
.L_x_12:


//--------------------- .nv.shared.reserved.0     --------------------------
	.section	.nv.shared.reserved.0,"aw",@nobits
	.weak		__nv_reservedSMEM_offset_0_alias
	.size		__nv_reservedSMEM_offset_0_alias, 0, 64
	.other		__nv_reservedSMEM_offset_0_alias,@"STO_CUDA_RESERVED_SHARED STV_DEFAULT"
__nv_reservedSMEM_offset_0_alias:
	.zero		0
	.zero		64


//--------------------- .nv.constant0._Z14vector_add_gpuPKfS0_Pfi --------------------------
	.section	.nv.constant0._Z14vector_add_gpuPKfS0_Pfi,"a",@progbits
	.sectionflags	@""
	.align	4
.nv.constant0._Z14vector_add_gpuPKfS0_Pfi:
	.zero		924


//--------------------- SYMBOLS --------------------------

	.type		.nv.reservedSmem.offset0,@object
	.size		.nv.reservedSmem.offset0,0x4
